	.headerflags	@"EF_CUDA_TEXMODE_UNIFIED EF_CUDA_64BIT_ADDRESS EF_CUDA_ACCELERATORS EF_CUDA_SM90 EF_CUDA_VIRTUAL_SM(EF_CUDA_SM90)"
	.elftype	@"ET_EXEC"


//--------------------- .nv.info                  --------------------------
	.section	.nv.info,"",@"SHT_CUDA_INFO"
	.align	4


	//----- nvinfo : EIATTR_REGCOUNT
	.align		4
        /*0000*/ 	.byte	0x04, 0x2f
        /*0002*/ 	.short	(.L_1 - .L_0)
	.align		4
.L_0:
        /*0004*/ 	.word	index@(triton_poi_fused_max_pool2d_with_indices_42)
        /*0008*/ 	.word	0x00000054


	//----- nvinfo : EIATTR_MIN_STACK_SIZE
	.align		4
.L_1:
        /*000c*/ 	.byte	0x04, 0x12
        /*000e*/ 	.short	(.L_3 - .L_2)
	.align		4
.L_2:
        /*0010*/ 	.word	index@(triton_poi_fused_max_pool2d_with_indices_42)
        /*0014*/ 	.word	0x00000000


	//----- nvinfo : EIATTR_FRAME_SIZE
	.align		4
.L_3:
        /*0018*/ 	.byte	0x04, 0x11
        /*001a*/ 	.short	(.L_5 - .L_4)
	.align		4
.L_4:
        /*001c*/ 	.word	index@(triton_poi_fused_max_pool2d_with_indices_42)
        /*0020*/ 	.word	0x00000000


	//----- nvinfo : EIATTR_MIN_STACK_SIZE
	.align		4
.L_5:
        /*0024*/ 	.byte	0x04, 0x12
        /*0026*/ 	.short	(.L_7 - .L_6)
	.align		4
.L_6:
        /*0028*/ 	.word	index@(triton_poi_fused_max_pool2d_with_indices_42)
        /*002c*/ 	.word	0x00000000
.L_7:


//--------------------- .nv.info.triton_poi_fused_max_pool2d_with_indices_42 --------------------------
	.section	.nv.info.triton_poi_fused_max_pool2d_with_indices_42,"",@"SHT_CUDA_INFO"
	.sectionflags	@""
	.align	4


	//----- nvinfo : EIATTR_CUDA_API_VERSION
	.align		4
        /*0000*/ 	.byte	0x04, 0x37
        /*0002*/ 	.short	(.L_9 - .L_8)
.L_8:
        /*0004*/ 	.word	0x0000007c


	//----- nvinfo : EIATTR_KPARAM_INFO
	.align		4
.L_9:
        /*0008*/ 	.byte	0x04, 0x17
        /*000a*/ 	.short	(.L_11 - .L_10)
.L_10:
        /*000c*/ 	.word	0x00000000
        /*0010*/ 	.short	0x0004
        /*0012*/ 	.short	0x001c
        /*0014*/ 	.byte	0x00, 0xf0, 0x11, 0x00


	//----- nvinfo : EIATTR_KPARAM_INFO
	.align		4
.L_11:
        /*0018*/ 	.byte	0x04, 0x17
        /*001a*/ 	.short	(.L_13 - .L_12)
.L_12:
        /*001c*/ 	.word	0x00000000
        /*0020*/ 	.short	0x0003
        /*0022*/ 	.short	0x0018
        /*0024*/ 	.byte	0x00, 0xf0, 0x11, 0x00


	//----- nvinfo : EIATTR_KPARAM_INFO
	.align		4
.L_13:
        /*0028*/ 	.byte	0x04, 0x17
        /*002a*/ 	.short	(.L_15 - .L_14)
.L_14:
        /*002c*/ 	.word	0x00000000
        /*0030*/ 	.short	0x0002
        /*0032*/ 	.short	0x0010
        /*0034*/ 	.byte	0x00, 0xf4, 0x21, 0x00


	//----- nvinfo : EIATTR_KPARAM_INFO
	.align		4
.L_15:
        /*0038*/ 	.byte	0x04, 0x17
        /*003a*/ 	.short	(.L_17 - .L_16)
.L_16:
        /*003c*/ 	.word	0x00000000
        /*0040*/ 	.short	0x0001
        /*0042*/ 	.short	0x0008
        /*0044*/ 	.byte	0x00, 0xf4, 0x21, 0x00


	//----- nvinfo : EIATTR_KPARAM_INFO
	.align		4
.L_17:
        /*0048*/ 	.byte	0x04, 0x17
        /*004a*/ 	.short	(.L_19 - .L_18)
.L_18:
        /*004c*/ 	.word	0x00000000
        /*0050*/ 	.short	0x0000
        /*0052*/ 	.short	0x0000
        /*0054*/ 	.byte	0x00, 0xf4, 0x21, 0x00


	//----- nvinfo : EIATTR_SPARSE_MMA_MASK
	.align		4
.L_19:
        /*0058*/ 	.byte	0x03, 0x50
        /*005a*/ 	.short	0x0000


	//----- nvinfo : EIATTR_MAXREG_COUNT
	.align		4
        /*005c*/ 	.byte	0x03, 0x1b
        /*005e*/ 	.short	0x00ff


	//----- nvinfo : EIATTR_EXIT_INSTR_OFFSETS
	.align		4
        /*0060*/ 	.byte	0x04, 0x1c
        /*0062*/ 	.short	(.L_21 - .L_20)


	//   ....[0]....
.L_20:
        /*0064*/ 	.word	0x000029c0


	//   ....[1]....
        /*0068*/ 	.word	0x000029e0


	//----- nvinfo : EIATTR_REQNTID
	.align		4
.L_21:
        /*006c*/ 	.byte	0x04, 0x10
        /*006e*/ 	.short	(.L_23 - .L_22)
.L_22:
        /*0070*/ 	.word	0x00000080
        /*0074*/ 	.word	0x00000001
        /*0078*/ 	.word	0x00000001


	//----- nvinfo : EIATTR_CBANK_PARAM_SIZE
	.align		4
.L_23:
        /*007c*/ 	.byte	0x03, 0x19
        /*007e*/ 	.short	0x0020


	//----- nvinfo : EIATTR_PARAM_CBANK
	.align		4
        /*0080*/ 	.byte	0x04, 0x0a
        /*0082*/ 	.short	(.L_25 - .L_24)
	.align		4
.L_24:
        /*0084*/ 	.word	index@(.nv.constant0.triton_poi_fused_max_pool2d_with_indices_42)
        /*0088*/ 	.short	0x0210
        /*008a*/ 	.short	0x0020


	//----- nvinfo : EIATTR_SW_WAR
	.align		4
.L_25:
        /*008c*/ 	.byte	0x04, 0x36
        /*008e*/ 	.short	(.L_27 - .L_26)
.L_26:
        /*0090*/ 	.word	0x00000008
.L_27:


//--------------------- .nv.callgraph             --------------------------
	.section	.nv.callgraph,"",@"SHT_CUDA_CALLGRAPH"
	.align	4
	.sectionentsize	8
	.align		4
        /*0000*/ 	.word	0x00000000
	.align		4
        /*0004*/ 	.word	0xffffffff
	.align		4
        /*0008*/ 	.word	0x00000000
	.align		4
        /*000c*/ 	.word	0xfffffffe
	.align		4
        /*0010*/ 	.word	0x00000000
	.align		4
        /*0014*/ 	.word	0xfffffffd
	.align		4
        /*0018*/ 	.word	0x00000000
	.align		4
        /*001c*/ 	.word	0xfffffffc


//--------------------- .text.triton_poi_fused_max_pool2d_with_indices_42 --------------------------
	.section	.text.triton_poi_fused_max_pool2d_with_indices_42,"ax",@progbits
	.sectionflags	@"SHF_BARRIERS=1"
	.align	128
        .global         triton_poi_fused_max_pool2d_with_indices_42
        .type           triton_poi_fused_max_pool2d_with_indices_42,@function
        .size           triton_poi_fused_max_pool2d_with_indices_42,(.L_x_1 - triton_poi_fused_max_pool2d_with_indices_42)
        .other          triton_poi_fused_max_pool2d_with_indices_42,@"STO_CUDA_ENTRY STV_DEFAULT"
triton_poi_fused_max_pool2d_with_indices_42:
.text.triton_poi_fused_max_pool2d_with_indices_42:
[----:B------:R-:W0:Y:S01]  /*0000*/  LDC R1, c[0x0][0x28] ;  /* 0x00000a00ff017b82 */ /* 0x000e220000000800 */
[----:B------:R-:W1:Y:S07]  /*0010*/  S2R R4, SR_TID.X ;  /* 0x0000000000047919 */ /* 0x000e6e0000002100 */
[----:B------:R-:W2:Y:S01]  /*0020*/  LDC.64 R32, c[0x0][0x210] ;  /* 0x00008400ff207b82 */ /* 0x000ea20000000a00 */
[----:B------:R-:W-:Y:S02]  /*0030*/  CS2R R10, SRZ ;  /* 0x00000000000a7805 */ /* 0x000fe4000001ff00 */
[----:B------:R-:W-:Y:S01]  /*0040*/  CS2R R20, SRZ ;  /* 0x0000000000147805 */ /* 0x000fe2000001ff00 */
[----:B------:R-:W3:Y:S01]  /*0050*/  S2R R2, SR_CTAID.Y ;  /* 0x0000000000027919 */ /* 0x000ee20000002600 */
[----:B------:R-:W-:Y:S01]  /*0060*/  CS2R R22, SRZ ;  /* 0x0000000000167805 */ /* 0x000fe2000001ff00 */
[----:B------:R-:W-:Y:S01]  /*0070*/  ULDC.64 UR6, c[0x0][0x208] ;  /* 0x0000820000067ab9 */ /* 0x000fe20000000a00 */
[----:B------:R-:W4:Y:S01]  /*0080*/  S2R R6, SR_CTAID.X ;  /* 0x0000000000067919 */ /* 0x000f220000002500 */
[----:B-1----:R-:W-:Y:S01]  /*0090*/  SHF.R.U32.HI R0, RZ, 0x3, R4 ;  /* 0x00000003ff007819 */ /* 0x002fe20000011604 */
[----:B---3--:R-:W-:-:S03]  /*00a0*/  IMAD.SHL.U32 R7, R2, 0x10, RZ ;  /* 0x0000001002077824 */ /* 0x008fc600078e00ff */
[----:B------:R-:W-:Y:S02]  /*00b0*/  SGXT.U32 R0, R0, 0x4 ;  /* 0x000000040000781a */ /* 0x000fe40000000000 */
[----:B------:R-:W-:Y:S01]  /*00c0*/  SHF.R.S32.HI R2, RZ, 0x1b, R2 ;  /* 0x0000001bff027819 */ /* 0x000fe20000011402 */
[----:B----4-:R-:W-:Y:S01]  /*00d0*/  IMAD.SHL.U32 R6, R6, 0x40, RZ ;  /* 0x0000004006067824 */ /* 0x010fe200078e00ff */
[----:B------:R-:W-:Y:S02]  /*00e0*/  LOP3.LUT R3, R7, R0, RZ, 0xfc, !PT ;  /* 0x0000000007037212 */ /* 0x000fe400078efcff */
[----:B------:R-:W-:Y:S02]  /*00f0*/  SGXT R2, R2, 0x1 ;  /* 0x000000010202781a */ /* 0x000fe40000000200 */
[-C--:B------:R-:W-:Y:S02]  /*0100*/  LEA.HI R0, R3, R3.reuse, RZ, 0x1 ;  /* 0x0000000303007211 */ /* 0x080fe400078f08ff */
[----:B------:R-:W-:-:S02]  /*0110*/  LEA.HI R5, R2, R3, RZ, 0x2 ;  /* 0x0000000302057211 */ /* 0x000fc400078f10ff */
[C---:B------:R-:W-:Y:S02]  /*0120*/  LOP3.LUT R2, R0.reuse, 0x7ffffe, RZ, 0xc0, !PT ;  /* 0x007ffffe00027812 */ /* 0x040fe400078ec0ff */
[----:B------:R-:W-:Y:S02]  /*0130*/  SHF.R.S32.HI R13, RZ, 0x1, R0 ;  /* 0x00000001ff0d7819 */ /* 0x000fe40000011400 */
[----:B------:R-:W-:Y:S01]  /*0140*/  SHF.R.S32.HI R9, RZ, 0x2, R5 ;  /* 0x00000002ff097819 */ /* 0x000fe20000011405 */
[----:B------:R-:W-:Y:S01]  /*0150*/  IMAD.IADD R2, R3, 0x1, -R2 ;  /* 0x0000000103027824 */ /* 0x000fe200078e0a02 */
[----:B------:R-:W-:Y:S01]  /*0160*/  LEA.HI R0, R0, R13, RZ, 0x1 ;  /* 0x0000000d00007211 */ /* 0x000fe200078f08ff */
[----:B------:R-:W-:Y:S02]  /*0170*/  IMAD.SHL.U32 R5, R4, 0x8, RZ ;  /* 0x0000000804057824 */ /* 0x000fe400078e00ff */
[----:B------:R-:W-:Y:S01]  /*0180*/  IMAD R9, R9, 0x12, R2 ;  /* 0x0000001209097824 */ /* 0x000fe200078e0202 */
[----:B------:R-:W-:-:S02]  /*0190*/  LOP3.LUT R2, R0, 0x3ffffe, RZ, 0xc0, !PT ;  /* 0x003ffffe00027812 */ /* 0x000fc400078ec0ff */
[----:B------:R-:W-:Y:S01]  /*01a0*/  LOP3.LUT R0, R6, 0x38, R5, 0xf8, !PT ;  /* 0x0000003806007812 */ /* 0x000fe200078ef805 */
[----:B------:R-:W-:Y:S01]  /*01b0*/  IMAD R39, R9, 0x600, RZ ;  /* 0x0000060009277824 */ /* 0x000fe200078e02ff */
[----:B------:R-:W-:Y:S01]  /*01c0*/  CS2R R8, SRZ ;  /* 0x0000000000087805 */ /* 0x000fe2000001ff00 */
[----:B------:R-:W-:Y:S01]  /*01d0*/  IMAD.IADD R13, R13, 0x1, -R2 ;  /* 0x000000010d0d7824 */ /* 0x000fe200078e0a02 */
[C---:B------:R-:W-:Y:S01]  /*01e0*/  ISETP.GE.AND P0, PT, R0.reuse, 0x300, PT ;  /* 0x000003000000780c */ /* 0x040fe20003f06270 */
[----:B------:R-:W-:Y:S02]  /*01f0*/  VIADD R29, R39, 0x300 ;  /* 0x00000300271d7836 */ /* 0x000fe40000000000 */
[C---:B------:R-:W-:Y:S01]  /*0200*/  IMAD.IADD R2, R0.reuse, 0x1, R39 ;  /* 0x0000000100027824 */ /* 0x040fe200078e0227 */
[----:B------:R-:W-:Y:S01]  /*0210*/  ISETP.LT.AND P0, PT, R3, 0x10, !P0 ;  /* 0x000000100300780c */ /* 0x000fe20004701270 */
[----:B------:R-:W-:Y:S02]  /*0220*/  IMAD.IADD R12, R0, 0x1, R29 ;  /* 0x00000001000c7824 */ /* 0x000fe400078e021d */
[----:B------:R-:W-:-:S02]  /*0230*/  IMAD R15, R13, 0x2400, R2 ;  /* 0x000024000d0f7824 */ /* 0x000fc400078e0202 */
[----:B------:R-:W-:Y:S02]  /*0240*/  IMAD R17, R13, 0x2400, R12 ;  /* 0x000024000d117824 */ /* 0x000fe400078e020c */
[----:B--2---:R-:W-:-:S04]  /*0250*/  IMAD.WIDE R14, R15, 0x4, R32 ;  /* 0x000000040f0e7825 */ /* 0x004fc800078e0220 */
[----:B------:R-:W-:Y:S02]  /*0260*/  IMAD.WIDE R16, R17, 0x4, R32 ;  /* 0x0000000411107825 */ /* 0x000fe400078e0220 */
[----:B------:R-:W2:Y:S02]  /*0270*/  @P0 LDG.E.EL.128 R8, desc[UR6][R14.64] ;  /* 0x000000060e080981 */ /* 0x000ea4000c2e1d00 */
[----:B------:R-:W-:Y:S02]  /*0280*/  VIADD R59, R39, 0x600 ;  /* 0x00000600273b7836 */ /* 0x000fe40000000000 */
[----:B------:R-:W2:Y:S01]  /*0290*/  @P0 LDG.E.EL.128 R20, desc[UR6][R16.64] ;  /* 0x0000000610140981 */ /* 0x000ea2000c2e1d00 */
[----:B------:R-:W-:Y:S01]  /*02a0*/  CS2R R24, SRZ ;  /* 0x0000000000187805 */ /* 0x000fe2000001ff00 */
[----:B------:R-:W-:Y:S01]  /*02b0*/  IMAD.IADD R2, R0, 0x1, R59 ;  /* 0x0000000100027824 */ /* 0x000fe200078e023b */
[----:B------:R-:W-:-:S03]  /*02c0*/  CS2R R26, SRZ ;  /* 0x00000000001a7805 */ /* 0x000fc6000001ff00 */
[----:B------:R-:W-:-:S04]  /*02d0*/  IMAD R19, R13, 0x2400, R2 ;  /* 0x000024000d137824 */ /* 0x000fc800078e0202 */
[----:B------:R-:W-:-:S05]  /*02e0*/  IMAD.WIDE R18, R19, 0x4, R32 ;  /* 0x0000000413127825 */ /* 0x000fca00078e0220 */
[----:B------:R-:W3:Y:S01]  /*02f0*/  @P0 LDG.E.EL.128 R24, desc[UR6][R18.64] ;  /* 0x0000000612180981 */ /* 0x000ee2000c2e1d00 */
[----:B------:R-:W-:-:S04]  /*0300*/  VIADD R65, R39, 0x1200 ;  /* 0x0000120027417836 */ /* 0x000fc80000000000 */
[----:B------:R-:W-:Y:S01]  /*0310*/  IMAD.IADD R2, R0, 0x1, R65 ;  /* 0x0000000100027824 */ /* 0x000fe200078e0241 */
[----:B--2---:R-:W-:Y:S02]  /*0320*/  FSETP.GT.AND P2, PT, R20, R8, PT ;  /* 0x000000081400720b */ /* 0x004fe40003f44000 */
[----:B------:R-:W-:Y:S02]  /*0330*/  FSETP.GT.AND P4, PT, R22, R10, PT ;  /* 0x0000000a1600720b */ /* 0x000fe40003f84000 */
[----:B------:R-:W-:Y:S02]  /*0340*/  FSETP.GT.AND P5, PT, R21, R9, PT ;  /* 0x000000091500720b */ /* 0x000fe40003fa4000 */
[----:B------:R-:W-:Y:S02]  /*0350*/  FSETP.NAN.AND P1, PT, R20, R20, PT ;  /* 0x000000141400720b */ /* 0x000fe40003f28000 */
[----:B------:R-:W-:Y:S02]  /*0360*/  FSETP.GT.AND P3, PT, R23, R11, PT ;  /* 0x0000000b1700720b */ /* 0x000fe40003f64000 */
[----:B------:R-:W-:-:S02]  /*0370*/  P2R R16, PR, RZ, 0x4 ;  /* 0x00000004ff107803 */ /* 0x000fc40000000000 */
[----:B------:R-:W-:Y:S02]  /*0380*/  P2R R14, PR, RZ, 0x8 ;  /* 0x00000008ff0e7803 */ /* 0x000fe40000000000 */
[----:B------:R-:W-:Y:S02]  /*0390*/  @!P2 SEL R20, R20, R8, P1 ;  /* 0x000000081414a207 */ /* 0x000fe40000800000 */
[C---:B------:R-:W-:Y:S02]  /*03a0*/  FSETP.NAN.AND P1, PT, R22.reuse, R22, PT ;  /* 0x000000161600720b */ /* 0x040fe40003f28000 */
[C---:B------:R-:W-:Y:S02]  /*03b0*/  FSETP.NAN.AND P2, PT, R21.reuse, R21, PT ;  /* 0x000000151500720b */ /* 0x040fe40003f48000 */
[----:B------:R-:W-:Y:S02]  /*03c0*/  @!P4 SEL R22, R22, R10, P1 ;  /* 0x0000000a1616c207 */ /* 0x000fe40000800000 */
[----:B------:R-:W-:Y:S01]  /*03d0*/  @!P5 SEL R21, R21, R9, P2 ;  /* 0x000000091515d207 */ /* 0x000fe20001000000 */
[----:B------:R-:W-:Y:S01]  /*03e0*/  IMAD R9, R13, 0x2400, R2 ;  /* 0x000024000d097824 */ /* 0x000fe200078e0202 */
[----:B---3--:R-:W-:-:S02]  /*03f0*/  FSETP.NAN.AND P1, PT, R27, R27, PT ;  /* 0x0000001b1b00720b */ /* 0x008fc40003f28000 */
[----:B------:R-:W-:Y:S01]  /*0400*/  FSETP.NAN.AND P2, PT, R23, R23, PT ;  /* 0x000000171700720b */ /* 0x000fe20003f48000 */
[----:B------:R-:W-:Y:S01]  /*0410*/  IMAD.WIDE R8, R9, 0x4, R32 ;  /* 0x0000000409087825 */ /* 0x000fe200078e0220 */
[----:B------:R-:W-:Y:S02]  /*0420*/  LOP3.LUT R50, R0, 0x4, RZ, 0xfc, !PT ;  /* 0x0000000400327812 */ /* 0x000fe400078efcff */
[----:B------:R-:W-:Y:S02]  /*0430*/  @!P3 SEL R23, R23, R11, P2 ;  /* 0x0000000b1717b207 */ /* 0x000fe40001000000 */
[----:B------:R-:W-:Y:S02]  /*0440*/  FSETP.GEU.AND P2, PT, R22, R26, PT ;  /* 0x0000001a1600720b */ /* 0x000fe40003f4e000 */
[----:B------:R-:W-:Y:S02]  /*0450*/  FSETP.GEU.AND P3, PT, R23, R27, PT ;  /* 0x0000001b1700720b */ /* 0x000fe40003f6e000 */
[----:B------:R-:W-:-:S02]  /*0460*/  P2R R19, PR, RZ, 0x4 ;  /* 0x00000004ff137803 */ /* 0x000fc40000000000 */
[----:B------:R-:W-:Y:S02]  /*0470*/  @!P1 SEL R27, R27, R23, !P3 ;  /* 0x000000171b1b9207 */ /* 0x000fe40005800000 */
[----:B------:R-:W-:Y:S01]  /*0480*/  FSETP.NAN.AND P1, PT, R26, R26, PT ;  /* 0x0000001a1a00720b */ /* 0x000fe20003f28000 */
[C---:B------:R-:W-:Y:S01]  /*0490*/  VIADD R71, R39.reuse, 0x1500 ;  /* 0x0000150027477836 */ /* 0x040fe20000000000 */
[----:B------:R-:W-:Y:S01]  /*04a0*/  P2R R11, PR, RZ, 0x8 ;  /* 0x00000008ff0b7803 */ /* 0x000fe20000000000 */
[C---:B------:R-:W-:Y:S01]  /*04b0*/  VIADD R55, R39.reuse, 0x1800 ;  /* 0x0000180027377836 */ /* 0x040fe20000000000 */
[----:B------:R-:W-:Y:S01]  /*04c0*/  P2R R15, PR, RZ, 0x10 ;  /* 0x00000010ff0f7803 */ /* 0x000fe20000000000 */
[----:B------:R-:W-:Y:S01]  /*04d0*/  VIADD R69, R39, 0x2400 ;  /* 0x0000240027457836 */ /* 0x000fe20000000000 */
[----:B------:R-:W-:-:S07]  /*04e0*/  P2R R12, PR, RZ, 0x20 ;  /* 0x00000020ff0c7803 */ /* 0x000fce0000000000 */
[----:B------:R-:W-:Y:S02]  /*04f0*/  @!P1 SEL R26, R26, R22, !P2 ;  /* 0x000000161a1a9207 */ /* 0x000fe40005000000 */
[----:B------:R-:W-:Y:S02]  /*0500*/  CS2R R22, SRZ ;  /* 0x0000000000167805 */ /* 0x000fe4000001ff00 */
[-C--:B------:R-:W-:Y:S02]  /*0510*/  FSETP.NAN.AND P1, PT, R25, R25.reuse, PT ;  /* 0x000000191900720b */ /* 0x080fe40003f28000 */
[----:B------:R-:W-:-:S04]  /*0520*/  FSETP.GEU.AND P2, PT, R21, R25, PT ;  /* 0x000000191500720b */ /* 0x000fc80003f4e000 */
[----:B------:R-:W-:-:S07]  /*0530*/  P2R R17, PR, RZ, 0x4 ;  /* 0x00000004ff117803 */ /* 0x000fce0000000000 */
[----:B------:R-:W-:Y:S02]  /*0540*/  @!P1 SEL R25, R25, R21, !P2 ;  /* 0x0000001519199207 */ /* 0x000fe40005000000 */
[-C--:B------:R-:W-:Y:S02]  /*0550*/  FSETP.NAN.AND P1, PT, R24, R24.reuse, PT ;  /* 0x000000181800720b */ /* 0x080fe40003f28000 */
[----:B------:R-:W-:-:S04]  /*0560*/  FSETP.GEU.AND P2, PT, R20, R24, PT ;  /* 0x000000181400720b */ /* 0x000fc80003f4e000 */
[----:B------:R-:W-:-:S07]  /*0570*/  P2R R18, PR, RZ, 0x4 ;  /* 0x00000004ff127803 */ /* 0x000fce0000000000 */
[----:B------:R-:W-:Y:S02]  /*0580*/  @!P1 SEL R24, R24, R20, !P2 ;  /* 0x0000001418189207 */ /* 0x000fe40005000000 */
[----:B------:R-:W-:-:S06]  /*0590*/  CS2R R20, SRZ ;  /* 0x0000000000147805 */ /* 0x000fcc000001ff00 */
[----:B------:R-:W2:Y:S01]  /*05a0*/  @P0 LDG.E.EL.128 R20, desc[UR6][R8.64] ;  /* 0x0000000608140981 */ /* 0x000ea2000c2e1d00 */
[----:B------:R-:W-:-:S04]  /*05b0*/  IMAD.IADD R10, R0, 0x1, R71 ;  /* 0x00000001000a7824 */ /* 0x000fc800078e0247 */
[----:B------:R-:W-:-:S04]  /*05c0*/  IMAD R31, R13, 0x2400, R10 ;  /* 0x000024000d1f7824 */ /* 0x000fc800078e020a */
[----:B------:R-:W-:Y:S01]  /*05d0*/  IMAD.WIDE R30, R31, 0x4, R32 ;  /* 0x000000041f1e7825 */ /* 0x000fe200078e0220 */
[-C--:B--2---:R-:W-:Y:S02]  /*05e0*/  FSETP.NAN.AND P1, PT, R20, R20.reuse, PT ;  /* 0x000000141400720b */ /* 0x084fe40003f28000 */
[----:B------:R-:W-:-:S04]  /*05f0*/  FSETP.GEU.AND P2, PT, R24, R20, PT ;  /* 0x000000141800720b */ /* 0x000fc80003f4e000 */
[----:B------:R-:W-:-:S07]  /*0600*/  P2R R9, PR, RZ, 0x4 ;  /* 0x00000004ff097803 */ /* 0x000fce0000000000 */
[----:B------:R-:W-:Y:S02]  /*0610*/  @!P1 SEL R20, R20, R24, !P2 ;  /* 0x0000001814149207 */ /* 0x000fe40005000000 */
[-C--:B------:R-:W-:Y:S02]  /*0620*/  FSETP.NAN.AND P1, PT, R21, R21.reuse, PT ;  /* 0x000000151500720b */ /* 0x080fe40003f28000 */
[----:B------:R-:W-:-:S04]  /*0630*/  FSETP.GEU.AND P2, PT, R25, R21, PT ;  /* 0x000000151900720b */ /* 0x000fc80003f4e000 */
        /* <DEDUP_REMOVED lines=12> */
[----:B------:R-:W2:Y:S02]  /*0700*/  @P0 LDG.E.EL.128 R24, desc[UR6][R30.64] ;  /* 0x000000061e180981 */ /* 0x000ea4000c2e1d00 */
[-C--:B--2---:R-:W-:Y:S02]  /*0710*/  FSETP.NAN.AND P1, PT, R27, R27.reuse, PT ;  /* 0x0000001b1b00720b */ /* 0x084fe40003f28000 */
[----:B------:R-:W-:-:S04]  /*0720*/  FSETP.GEU.AND P2, PT, R23, R27, PT ;  /* 0x0000001b1700720b */ /* 0x000fc80003f4e000 */
[----:B------:R-:W-:-:S07]  /*0730*/  P2R R10, PR, RZ, 0x4 ;  /* 0x00000004ff0a7803 */ /* 0x000fce0000000000 */
[----:B------:R-:W-:Y:S02]  /*0740*/  @!P1 SEL R27, R27, R23, !P2 ;  /* 0x000000171b1b9207 */ /* 0x000fe40005000000 */
[-C--:B------:R-:W-:Y:S02]  /*0750*/  FSETP.NAN.AND P1, PT, R26, R26.reuse, PT ;  /* 0x0000001a1a00720b */ /* 0x080fe40003f28000 */
[----:B------:R-:W-:-:S04]  /*0760*/  FSETP.GEU.AND P2, PT, R22, R26, PT ;  /* 0x0000001a1600720b */ /* 0x000fc80003f4e000 */
[----:B------:R-:W-:-:S07]  /*0770*/  P2R R34, PR, RZ, 0x4 ;  /* 0x00000004ff227803 */ /* 0x000fce0000000000 */
[----:B------:R-:W-:Y:S01]  /*0780*/  @!P1 SEL R26, R26, R22, !P2 ;  /* 0x000000161a1a9207 */ /* 0x000fe20005000000 */
[----:B------:R-:W-:Y:S01]  /*0790*/  IMAD.IADD R22, R0, 0x1, R55 ;  /* 0x0000000100167824 */ /* 0x000fe200078e0237 */
[-C--:B------:R-:W-:Y:S02]  /*07a0*/  FSETP.NAN.AND P1, PT, R25, R25.reuse, PT ;  /* 0x000000191900720b */ /* 0x080fe40003f28000 */
[----:B------:R-:W-:Y:S01]  /*07b0*/  FSETP.GEU.AND P2, PT, R21, R25, PT ;  /* 0x000000191500720b */ /* 0x000fe20003f4e000 */
[----:B------:R-:W-:Y:S01]  /*07c0*/  IMAD R31, R13, 0x2400, R22 ;  /* 0x000024000d1f7824 */ /* 0x000fe200078e0216 */
[----:B------:R-:W-:Y:S02]  /*07d0*/  CS2R R22, SRZ ;  /* 0x0000000000167805 */ /* 0x000fe4000001ff00 */
[----:B------:R-:W-:Y:S01]  /*07e0*/  P2R R35, PR, RZ, 0x4 ;  /* 0x00000004ff237803 */ /* 0x000fe20000000000 */
[----:B------:R-:W-:-:S06]  /*07f0*/  IMAD.WIDE R30, R31, 0x4, R32 ;  /* 0x000000041f1e7825 */ /* 0x000fcc00078e0220 */
        /* <DEDUP_REMOVED lines=19> */
[----:B------:R-:W-:Y:S01]  /*0930*/  @!P1 SEL R22, R22, R26, !P2 ;  /* 0x0000001a16169207 */ /* 0x000fe20005000000 */
[----:B------:R-:W-:Y:S01]  /*0940*/  IMAD.IADD R26, R0, 0x1, R69 ;  /* 0x00000001001a7824 */ /* 0x000fe200078e0245 */
[-C--:B------:R-:W-:Y:S02]  /*0950*/  FSETP.NAN.AND P1, PT, R23, R23.reuse, PT ;  /* 0x000000171700720b */ /* 0x080fe40003f28000 */
[----:B------:R-:W-:Y:S01]  /*0960*/  FSETP.GEU.AND P2, PT, R27, R23, PT ;  /* 0x000000171b00720b */ /* 0x000fe20003f4e000 */
[----:B------:R-:W-:-:S03]  /*0970*/  IMAD R31, R13, 0x2400, R26 ;  /* 0x000024000d1f7824 */ /* 0x000fc600078e021a */
[----:B------:R-:W-:Y:S01]  /*0980*/  P2R R41, PR, RZ, 0x4 ;  /* 0x00000004ff297803 */ /* 0x000fe20000000000 */
[----:B------:R-:W-:-:S06]  /*0990*/  IMAD.WIDE R30, R31, 0x4, R32 ;  /* 0x000000041f1e7825 */ /* 0x000fcc00078e0220 */
[----:B------:R-:W-:Y:S02]  /*09a0*/  @!P1 SEL R23, R23, R27, !P2 ;  /* 0x0000001b17179207 */ /* 0x000fe40005000000 */
[----:B------:R-:W-:-:S06]  /*09b0*/  CS2R R26, SRZ ;  /* 0x00000000001a7805 */ /* 0x000fcc000001ff00 */
[----:B------:R-:W2:Y:S01]  /*09c0*/  @P0 LDG.E.EL.128 R24, desc[UR6][R30.64] ;  /* 0x000000061e180981 */ /* 0x000ea2000c2e1d00 */
[----:B------:R-:W-:Y:S01]  /*09d0*/  VIADD R63, R39, 0x2700 ;  /* 0x00002700273f7836 */ /* 0x000fe20000000000 */
        /* <DEDUP_REMOVED lines=21> */
[----:B------:R1:W2:Y:S01]  /*0b30*/  @P0 LDG.E.EL.128 R20, desc[UR6][R30.64] ;  /* 0x000000061e140981 */ /* 0x0002a2000c2e1d00 */
[----:B------:R-:W-:Y:S01]  /*0b40*/  IMAD.IADD R52, R50, 0x1, R29 ;  /* 0x0000000132347824 */ /* 0x000fe200078e021d */
[----:B------:R-:W-:-:S03]  /*0b50*/  CS2R R28, SRZ ;  /* 0x00000000001c7805 */ /* 0x000fc6000001ff00 */
[----:B------:R-:W-:-:S04]  /*0b60*/  IMAD R53, R13, 0x2400, R52 ;  /* 0x000024000d357824 */ /* 0x000fc800078e0234 */
[----:B------:R-:W-:-:S04]  /*0b70*/  IMAD.WIDE R52, R53, 0x4, R32 ;  /* 0x0000000435347825 */ /* 0x000fc800078e0220 */
[----:B-1----:R-:W-:-:S04]  /*0b80*/  IMAD.IADD R30, R50, 0x1, R39 ;  /* 0x00000001321e7824 */ /* 0x002fc800078e0227 */
[----:B------:R-:W-:Y:S01]  /*0b90*/  IMAD R57, R13, 0x2400, R30 ;  /* 0x000024000d397824 */ /* 0x000fe200078e021e */
[----:B------:R-:W-:-:S03]  /*0ba0*/  CS2R R30, SRZ ;  /* 0x00000000001e7805 */ /* 0x000fc6000001ff00 */
[----:B------:R-:W-:-:S03]  /*0bb0*/  IMAD.WIDE R56, R57, 0x4, R32 ;  /* 0x0000000439387825 */ /* 0x000fc600078e0220 */
[----:B------:R-:W3:Y:S01]  /*0bc0*/  @P0 LDG.E.EL.128 R28, desc[UR6][R52.64] ;  /* 0x00000006341c0981 */ /* 0x000ee2000c2e1d00 */
        /* <DEDUP_REMOVED lines=19> */
[C---:B---3--:R-:W-:Y:S02]  /*0d00*/  FSETP.NAN.AND P1, PT, R28.reuse, R28, PT ;  /* 0x0000001c1c00720b */ /* 0x048fe40003f28000 */
[----:B--2---:R-:W-:-:S04]  /*0d10*/  FSETP.GT.AND P2, PT, R28, R24, PT ;  /* 0x000000181c00720b */ /* 0x004fc80003f44000 */
[----:B------:R-:W-:-:S09]  /*0d20*/  P2R R51, PR, RZ, 0x4 ;  /* 0x00000004ff337803 */ /* 0x000fd20000000000 */
[----:B------:R-:W-:Y:S02]  /*0d30*/  @!P2 SEL R28, R28, R24, P1 ;  /* 0x000000181c1ca207 */ /* 0x000fe40000800000 */
[C---:B------:R-:W-:Y:S02]  /*0d40*/  FSETP.GT.AND P2, PT, R29.reuse, R25, PT ;  /* 0x000000191d00720b */ /* 0x040fe40003f44000 */
[----:B------:R-:W-:Y:S02]  /*0d50*/  FSETP.NAN.AND P1, PT, R29, R29, PT ;  /* 0x0000001d1d00720b */ /* 0x000fe40003f28000 */
[----:B------:R-:W-:-:S09]  /*0d60*/  P2R R52, PR, RZ, 0x4 ;  /* 0x00000004ff347803 */ /* 0x000fd20000000000 */
[----:B------:R-:W-:Y:S02]  /*0d70*/  @!P2 SEL R29, R29, R25, P1 ;  /* 0x000000191d1da207 */ /* 0x000fe40000800000 */
[C---:B------:R-:W-:Y:S02]  /*0d80*/  FSETP.GT.AND P2, PT, R30.reuse, R26, PT ;  /* 0x0000001a1e00720b */ /* 0x040fe40003f44000 */
[----:B------:R-:W-:Y:S02]  /*0d90*/  FSETP.NAN.AND P1, PT, R30, R30, PT ;  /* 0x0000001e1e00720b */ /* 0x000fe40003f28000 */
[----:B------:R-:W-:-:S09]  /*0da0*/  P2R R53, PR, RZ, 0x4 ;  /* 0x00000004ff357803 */ /* 0x000fd20000000000 */
[----:B------:R-:W-:Y:S02]  /*0db0*/  @!P2 SEL R30, R30, R26, P1 ;  /* 0x0000001a1e1ea207 */ /* 0x000fe40000800000 */
[C---:B------:R-:W-:Y:S01]  /*0dc0*/  FSETP.GT.AND P2, PT, R31.reuse, R27, PT ;  /* 0x0000001b1f00720b */ /* 0x040fe20003f44000 */
[----:B------:R-:W-:Y:S01]  /*0dd0*/  IMAD.IADD R26, R50, 0x1, R59 ;  /* 0x00000001321a7824 */ /* 0x000fe200078e023b */
[----:B------:R-:W-:-:S03]  /*0de0*/  FSETP.NAN.AND P1, PT, R31, R31, PT ;  /* 0x0000001f1f00720b */ /* 0x000fc60003f28000 */
[----:B------:R-:W-:Y:S01]  /*0df0*/  IMAD R59, R13, 0x2400, R26 ;  /* 0x000024000d3b7824 */ /* 0x000fe200078e021a */
[----:B------:R-:W-:-:S03]  /*0e00*/  CS2R R24, SRZ ;  /* 0x0000000000187805 */ /* 0x000fc6000001ff00 */
[----:B------:R-:W-:-:S04]  /*0e10*/  IMAD.WIDE R58, R59, 0x4, R32 ;  /* 0x000000043b3a7825 */ /* 0x000fc800078e0220 */
[----:B------:R-:W-:Y:S02]  /*0e20*/  @!P2 SEL R31, R31, R27, P1 ;  /* 0x0000001b1f1fa207 */ /* 0x000fe40000800000 */
[----:B------:R-:W-:-:S06]  /*0e30*/  CS2R R26, SRZ ;  /* 0x00000000001a7805 */ /* 0x000fcc000001ff00 */
[----:B------:R-:W2:Y:S01]  /*0e40*/  @P0 LDG.E.EL.128 R24, desc[UR6][R58.64] ;  /* 0x000000063a180981 */ /* 0x000ea2000c2e1d00 */
[----:B------:R-:W-:Y:S02]  /*0e50*/  P2R R56, PR, RZ, 0x4 ;  /* 0x00000004ff387803 */ /* 0x000fe40000000000 */
[-C--:B--2---:R-:W-:Y:S02]  /*0e60*/  FSETP.NAN.AND P1, PT, R27, R27.reuse, PT ;  /* 0x0000001b1b00720b */ /* 0x084fe40003f28000 */
[----:B------:R-:W-:-:S11]  /*0e70*/  FSETP.GEU.AND P2, PT, R31, R27, PT ;  /* 0x0000001b1f00720b */ /* 0x000fd60003f4e000 */
[----:B------:R-:W-:Y:S02]  /*0e80*/  @!P1 SEL R27, R27, R31, !P2 ;  /* 0x0000001f1b1b9207 */ /* 0x000fe40005000000 */
[-C--:B------:R-:W-:Y:S02]  /*0e90*/  FSETP.NAN.AND P1, PT, R26, R26.reuse, PT ;  /* 0x0000001a1a00720b */ /* 0x080fe40003f28000 */
[----:B------:R-:W-:Y:S02]  /*0ea0*/  P2R R58, PR, RZ, 0x4 ;  /* 0x00000004ff3a7803 */ /* 0x000fe40000000000 */
[----:B------:R-:W-:-:S09]  /*0eb0*/  FSETP.GEU.AND P2, PT, R30, R26, PT ;  /* 0x0000001a1e00720b */ /* 0x000fd20003f4e000 */
[----:B------:R-:W-:Y:S02]  /*0ec0*/  @!P1 SEL R26, R26, R30, !P2 ;  /* 0x0000001e1a1a9207 */ /* 0x000fe40005000000 */
[-C--:B------:R-:W-:Y:S02]  /*0ed0*/  FSETP.NAN.AND P1, PT, R25, R25.reuse, PT ;  /* 0x000000191900720b */ /* 0x080fe40003f28000 */
[----:B------:R-:W-:Y:S02]  /*0ee0*/  P2R R59, PR, RZ, 0x4 ;  /* 0x00000004ff3b7803 */ /* 0x000fe40000000000 */
[----:B------:R-:W-:Y:S01]  /*0ef0*/  FSETP.GEU.AND P2, PT, R29, R25, PT ;  /* 0x000000191d00720b */ /* 0x000fe20003f4e000 */
[----:B------:R-:W-:-:S08]  /*0f00*/  IMAD.IADD R30, R50, 0x1, R65 ;  /* 0x00000001321e7824 */ /* 0x000fd000078e0241 */
[----:B------:R-:W-:Y:S02]  /*0f10*/  @!P1 SEL R25, R25, R29, !P2 ;  /* 0x0000001d19199207 */ /* 0x000fe40005000000 */
[-C--:B------:R-:W-:Y:S02]  /*0f20*/  FSETP.NAN.AND P1, PT, R24, R24.reuse, PT ;  /* 0x000000181800720b */ /* 0x080fe40003f28000 */
[----:B------:R-:W-:Y:S02]  /*0f30*/  P2R R60, PR, RZ, 0x4 ;  /* 0x00000004ff3c7803 */ /* 0x000fe40000000000 */
[----:B------:R-:W-:Y:S01]  /*0f40*/  FSETP.GEU.AND P2, PT, R28, R24, PT ;  /* 0x000000181c00720b */ /* 0x000fe20003f4e000 */
[----:B------:R-:W-:Y:S01]  /*0f50*/  IMAD R65, R13, 0x2400, R30 ;  /* 0x000024000d417824 */ /* 0x000fe200078e021e */
[----:B------:R-:W-:-:S03]  /*0f60*/  CS2R R30, SRZ ;  /* 0x00000000001e7805 */ /* 0x000fc6000001ff00 */
[----:B------:R-:W-:-:S04]  /*0f70*/  IMAD.WIDE R64, R65, 0x4, R32 ;  /* 0x0000000441407825 */ /* 0x000fc800078e0220 */
[----:B------:R-:W-:Y:S02]  /*0f80*/  @!P1 SEL R24, R24, R28, !P2 ;  /* 0x0000001c18189207 */ /* 0x000fe40005000000 */
        /* <DEDUP_REMOVED lines=12> */
[----:B------:R-:W-:-:S09]  /*1050*/  FSETP.GEU.AND P2, PT, R26, R30, PT ;  /* 0x0000001e1a00720b */ /* 0x000fd20003f4e000 */
[----:B------:R-:W-:Y:S02]  /*1060*/  @!P1 SEL R30, R30, R26, !P2 ;  /* 0x0000001a1e1e9207 */ /* 0x000fe40005000000 */
[-C--:B------:R-:W-:Y:S01]  /*1070*/  FSETP.NAN.AND P1, PT, R31, R31.reuse, PT ;  /* 0x0000001f1f00720b */ /* 0x080fe20003f28000 */
[----:B------:R-:W-:Y:S01]  /*1080*/  IMAD.IADD R26, R50, 0x1, R71 ;  /* 0x00000001321a7824 */ /* 0x000fe200078e0247 */
        /* <DEDUP_REMOVED lines=74> */
[----:B------:R-:W-:Y:S01]  /*1530*/  P2R R77, PR, RZ, 0x4 ;  /* 0x00000004ff4d7803 */ /* 0x000fe20000000000 */
[----:B------:R-:W-:Y:S01]  /*1540*/  VIADD R39, R39, 0x2a00 ;  /* 0x00002a0027277836 */ /* 0x000fe20000000000 */
[-C--:B--2---:R-:W-:Y:S02]  /*1550*/  FSETP.NAN.AND P1, PT, R28, R28.reuse, PT ;  /* 0x0000001c1c00720b */ /* 0x084fe40003f28000 */
[----:B------:R-:W-:Y:S02]  /*1560*/  FSETP.NAN.AND P3, PT, R29, R29, PT ;  /* 0x0000001d1d00720b */ /* 0x000fe40003f68000 */
[----:B------:R-:W-:-:S09]  /*1570*/  FSETP.GEU.AND P2, PT, R24, R28, PT ;  /* 0x0000001c1800720b */ /* 0x000fd20003f4e000 */
[----:B------:R-:W-:Y:S02]  /*1580*/  @!P1 SEL R28, R28, R24, !P2 ;  /* 0x000000181c1c9207 */ /* 0x000fe40005000000 */
[----:B------:R-:W-:-:S04]  /*1590*/  FSETP.GEU.AND P1, PT, R25, R29, PT ;  /* 0x0000001d1900720b */ /* 0x000fc80003f2e000 */
[----:B------:R-:W-:Y:S02]  /*15a0*/  @!P3 SEL R29, R29, R25, !P1 ;  /* 0x000000191d1db207 */ /* 0x000fe40004800000 */
[-C--:B------:R-:W-:Y:S02]  /*15b0*/  FSETP.NAN.AND P3, PT, R30, R30.reuse, PT ;  /* 0x0000001e1e00720b */ /* 0x080fe40003f68000 */
[----:B------:R-:W-:Y:S02]  /*15c0*/  FSETP.GEU.AND P4, PT, R26, R30, PT ;  /* 0x0000001e1a00720b */ /* 0x000fe40003f8e000 */
[----:B------:R-:W-:-:S09]  /*15d0*/  P2R R78, PR, RZ, 0x2 ;  /* 0x00000002ff4e7803 */ /* 0x000fd20000000000 */
[----:B------:R-:W-:Y:S02]  /*15e0*/  @!P3 SEL R30, R30, R26, !P4 ;  /* 0x0000001a1e1eb207 */ /* 0x000fe40006000000 */
[-C--:B------:R-:W-:Y:S01]  /*15f0*/  FSETP.NAN.AND P3, PT, R31, R31.reuse, PT ;  /* 0x0000001f1f00720b */ /* 0x080fe20003f68000 */
[----:B------:R-:W-:Y:S01]  /*1600*/  IMAD.IADD R26, R0, 0x1, R39 ;  /* 0x00000001001a7824 */ /* 0x000fe200078e0227 */
[----:B------:R-:W-:-:S03]  /*1610*/  FSETP.GEU.AND P1, PT, R27, R31, PT ;  /* 0x0000001f1b00720b */ /* 0x000fc60003f2e000 */
[----:B------:R-:W-:Y:S01]  /*1620*/  IMAD R55, R13, 0x2400, R26 ;  /* 0x000024000d377824 */ /* 0x000fe200078e021a */
[----:B------:R-:W-:-:S03]  /*1630*/  CS2R R24, SRZ ;  /* 0x0000000000187805 */ /* 0x000fc6000001ff00 */
[----:B------:R-:W-:-:S04]  /*1640*/  IMAD.WIDE R54, R55, 0x4, R32 ;  /* 0x0000000437367825 */ /* 0x000fc800078e0220 */
[----:B------:R-:W-:Y:S02]  /*1650*/  @!P3 SEL R31, R31, R27, !P1 ;  /* 0x0000001b1f1fb207 */ /* 0x000fe40004800000 */
[----:B------:R-:W-:-:S06]  /*1660*/  CS2R R26, SRZ ;  /* 0x00000000001a7805 */ /* 0x000fcc000001ff00 */
[----:B------:R-:W2:Y:S01]  /*1670*/  @P0 LDG.E.EL.128 R24, desc[UR6][R54.64] ;  /* 0x0000000636180981 */ /* 0x000ea2000c2e1d00 */
[----:B------:R-:W-:Y:S01]  /*1680*/  P2R R80, PR, RZ, 0x2 ;  /* 0x00000002ff507803 */ /* 0x000fe20000000000 */
[----:B------:R-:W-:-:S04]  /*1690*/  IMAD.IADD R50, R50, 0x1, R39 ;  /* 0x0000000132327824 */ /* 0x000fc800078e0227 */
[----:B------:R-:W-:-:S04]  /*16a0*/  IMAD R13, R13, 0x2400, R50 ;  /* 0x000024000d0d7824 */ /* 0x000fc800078e0232 */
[----:B------:R-:W-:Y:S01]  /*16b0*/  IMAD.WIDE R32, R13, 0x4, R32 ;  /* 0x000000040d207825 */ /* 0x000fe200078e0220 */
        /* <DEDUP_REMOVED lines=11> */
[-C--:B------:R-:W-:Y:S02]  /*1770*/  FSETP.NAN.AND P3, PT, R27, R27.reuse, PT ;  /* 0x0000001b1b00720b */ /* 0x080fe40003f68000 */
[----:B------:R-:W-:Y:S02]  /*1780*/  P2R R21, PR, RZ, 0x2 ;  /* 0x00000002ff157803 */ /* 0x000fe40000000000 */
[----:B------:R-:W-:-:S04]  /*1790*/  FSETP.GEU.AND P1, PT, R23, R27, PT ;  /* 0x0000001b1700720b */ /* 0x000fc80003f2e000 */
[----:B------:R-:W-:-:S05]  /*17a0*/  P2R R22, PR, RZ, 0x2 ;  /* 0x00000002ff167803 */ /* 0x000fca0000000000 */
[----:B------:R-:W-:Y:S02]  /*17b0*/  @!P3 SEL R27, R27, R23, !P1 ;  /* 0x000000171b1bb207 */ /* 0x000fe40004800000 */
[----:B------:R-:W-:-:S04]  /*17c0*/  ISETP.NE.AND P1, PT, R65, RZ, PT ;  /* 0x000000ff4100720c */ /* 0x000fc80003f25270 */
[----:B------:R-:W-:Y:S02]  /*17d0*/  P2R R23, PR, RZ, 0x2 ;  /* 0x00000002ff177803 */ /* 0x000fe40000000000 */
        /* <DEDUP_REMOVED lines=28> */
[----:B------:R-:W-:Y:S02]  /*19a0*/  ISETP.NE.AND P1, PT, R15, RZ, PT ;  /* 0x000000ff0f00720c */ /* 0x000fe40003f25270 */
[----:B------:R-:W-:Y:S02]  /*19b0*/  CS2R R12, SRZ ;  /* 0x00000000000c7805 */ /* 0x000fe4000001ff00 */
[----:B------:R-:W-:Y:S02]  /*19c0*/  P2R R81, PR, RZ, 0x2 ;  /* 0x00000002ff517803 */ /* 0x000fe40000000000 */
[----:B------:R-:W-:Y:S02]  /*19d0*/  ISETP.NE.AND P1, PT, R14, RZ, PT ;  /* 0x000000ff0e00720c */ /* 0x000fe40003f25270 */
[----:B------:R-:W-:-:S06]  /*19e0*/  CS2R R14, SRZ ;  /* 0x00000000000e7805 */ /* 0x000fcc000001ff00 */
[----:B------:R1:W2:Y:S01]  /*19f0*/  @P0 LDG.E.EL.128 R12, desc[UR6][R32.64] ;  /* 0x00000006200c0981 */ /* 0x0002a2000c2e1d00 */
[----:B------:R-:W-:Y:S02]  /*1a00*/  P2R R79, PR, RZ, 0x10 ;  /* 0x00000010ff4f7803 */ /* 0x000fe40000000000 */
[----:B------:R-:W-:Y:S02]  /*1a10*/  P2R R65, PR, RZ, 0x2 ;  /* 0x00000002ff417803 */ /* 0x000fe40000000000 */
[----:B-1----:R-:W-:Y:S02]  /*1a20*/  P2R R32, PR, RZ, 0x1 ;  /* 0x00000001ff207803 */ /* 0x002fe40000000000 */
[----:B------:R-:W-:Y:S02]  /*1a30*/  ISETP.NE.AND P0, PT, R57, RZ, PT ;  /* 0x000000ff3900720c */ /* 0x000fe40003f05270 */
[----:B------:R-:W-:Y:S02]  /*1a40*/  P2R R63, PR, RZ, 0x4 ;  /* 0x00000004ff3f7803 */ /* 0x000fe40000000000 */
[----:B------:R-:W-:-:S02]  /*1a50*/  ISETP.NE.AND P2, PT, R67, RZ, PT ;  /* 0x000000ff4300720c */ /* 0x000fc40003f45270 */
[-C--:B--2---:R-:W-:Y:S02]  /*1a60*/  FSETP.NAN.AND P4, PT, R14, R14.reuse, PT ;  /* 0x0000000e0e00720b */ /* 0x084fe40003f88000 */
[----:B------:R-:W-:Y:S02]  /*1a70*/  FSETP.NAN.AND P5, PT, R13, R13, PT ;  /* 0x0000000d0d00720b */ /* 0x000fe40003fa8000 */
[----:B------:R-:W-:Y:S02]  /*1a80*/  FSETP.GEU.AND P3, PT, R30, R14, PT ;  /* 0x0000000e1e00720b */ /* 0x000fe40003f6e000 */
[----:B------:R-:W-:Y:S02]  /*1a90*/  FSETP.NAN.AND P6, PT, R12, R12, PT ;  /* 0x0000000c0c00720b */ /* 0x000fe40003fc8000 */
[----:B------:R-:W-:-:S05]  /*1aa0*/  FSETP.NAN.AND P1, PT, R15, R15, PT ;  /* 0x0000000f0f00720b */ /* 0x000fca0003f28000 */
[----:B------:R-:W-:Y:S02]  /*1ab0*/  @!P4 SEL R14, R14, R30, !P3 ;  /* 0x0000001e0e0ec207 */ /* 0x000fe40005800000 */
[----:B------:R-:W-:-:S04]  /*1ac0*/  FSETP.GEU.AND P4, PT, R29, R13, PT ;  /* 0x0000000d1d00720b */ /* 0x000fc80003f8e000 */
[----:B------:R-:W-:Y:S02]  /*1ad0*/  @!P5 SEL R13, R13, R29, !P4 ;  /* 0x0000001d0d0dd207 */ /* 0x000fe40006000000 */
[----:B------:R-:W-:-:S04]  /*1ae0*/  FSETP.GEU.AND P5, PT, R28, R12, PT ;  /* 0x0000000c1c00720b */ /* 0x000fc80003fae000 */
[----:B------:R-:W-:Y:S02]  /*1af0*/  @!P6 SEL R12, R12, R28, !P5 ;  /* 0x0000001c0c0ce207 */ /* 0x000fe40006800000 */
[----:B------:R-:W-:-:S04]  /*1b00*/  FSETP.GEU.AND P6, PT, R31, R15, PT ;  /* 0x0000000f1f00720b */ /* 0x000fc80003fce000 */
[----:B------:R-:W-:Y:S02]  /*1b10*/  @!P1 SEL R15, R15, R31, !P6 ;  /* 0x0000001f0f0f9207 */ /* 0x000fe40007000000 */
[----:B------:R-:W-:Y:S02]  /*1b20*/  ISETP.NE.AND P1, PT, R65, RZ, PT ;  /* 0x000000ff4100720c */ /* 0x000fe40003f25270 */
[----:B------:R-:W-:Y:S02]  /*1b30*/  P2R R29, PR, RZ, 0x10 ;  /* 0x00000010ff1d7803 */ /* 0x000fe40000000000 */
[----:B------:R-:W-:Y:S02]  /*1b40*/  ISETP.NE.AND P4, PT, R2, RZ, PT ;  /* 0x000000ff0200720c */ /* 0x000fe40003f85270 */
[----:B------:R-:W-:Y:S02]  /*1b50*/  SEL R2, RZ, 0x1, !P1 ;  /* 0x00000001ff027807 */ /* 0x000fe40004800000 */
[----:B------:R-:W-:-:S02]  /*1b60*/  ISETP.NE.AND P1, PT, R81, RZ, PT ;  /* 0x000000ff5100720c */ /* 0x000fc40003f25270 */
[----:B------:R-:W-:Y:S02]  /*1b70*/  P2R R28, PR, RZ, 0x20 ;  /* 0x00000020ff1c7803 */ /* 0x000fe40000000000 */
[----:B------:R-:W-:Y:S02]  /*1b80*/  ISETP.NE.AND P5, PT, R8, RZ, PT ;  /* 0x000000ff0800720c */ /* 0x000fe40003fa5270 */
[----:B------:R-:W-:Y:S02]  /*1b90*/  SEL R8, RZ, 0x1, !P1 ;  /* 0x00000001ff087807 */ /* 0x000fe40004800000 */
[----:B------:R-:W-:-:S04]  /*1ba0*/  ISETP.NE.AND P1, PT, R11, RZ, PT ;  /* 0x000000ff0b00720c */ /* 0x000fc80003f25270 */
        /* <DEDUP_REMOVED lines=11> */
[----:B------:R-:W-:Y:S02]  /*1c60*/  ISETP.NE.AND P1, PT, R61, RZ, PT ;  /* 0x000000ff3d00720c */ /* 0x000fe40003f25270 */
[----:B------:R-:W-:Y:S02]  /*1c70*/  P2R R30, PR, RZ, 0x8 ;  /* 0x00000008ff1e7803 */ /* 0x000fe40000000000 */
[----:B------:R-:W-:Y:S02]  /*1c80*/  ISETP.NE.AND P3, PT, R5, RZ, PT ;  /* 0x000000ff0500720c */ /* 0x000fe40003f65270 */
[----:B------:R-:W-:Y:S02]  /*1c90*/  SEL R5, R2, 0x2, P1 ;  /* 0x0000000202057807 */ /* 0x000fe40000800000 */
[----:B------:R-:W-:-:S02]  /*1ca0*/  ISETP.NE.AND P1, PT, R19, RZ, PT ;  /* 0x000000ff1300720c */ /* 0x000fc40003f25270 */
[----:B------:R-:W-:Y:S02]  /*1cb0*/  P2R R31, PR, RZ, 0x40 ;  /* 0x00000040ff1f7803 */ /* 0x000fe40000000000 */
[----:B------:R-:W-:Y:S02]  /*1cc0*/  ISETP.NE.AND P6, PT, R9, RZ, PT ;  /* 0x000000ff0900720c */ /* 0x000fe40003fc5270 */
[----:B------:R-:W-:Y:S02]  /*1cd0*/  SEL R9, R8, 0x2, P1 ;  /* 0x0000000208097807 */ /* 0x000fe40000800000 */
[----:B------:R-:W-:-:S04]  /*1ce0*/  ISETP.NE.AND P1, PT, R17, RZ, PT ;  /* 0x000000ff1100720c */ /* 0x000fc80003f25270 */
        /* <DEDUP_REMOVED lines=9> */
[----:B------:R-:W-:Y:S02]  /*1d80*/  ISETP.NE.AND P1, PT, R55, RZ, PT ;  /* 0x000000ff3700720c */ /* 0x000fe40003f25270 */
[----:B------:R-:W-:Y:S02]  /*1d90*/  SEL R16, R5, 0x3, P3 ;  /* 0x0000000305107807 */ /* 0x000fe40001800000 */
[----:B------:R-:W-:Y:S02]  /*1da0*/  SEL R51, R51, 0x2, P1 ;  /* 0x0000000233337807 */ /* 0x000fe40000800000 */
[----:B------:R-:W-:Y:S02]  /*1db0*/  ISETP.NE.AND P3, PT, R34, RZ, PT ;  /* 0x000000ff2200720c */ /* 0x000fe40003f65270 */
[----:B------:R-:W-:-:S02]  /*1dc0*/  SEL R8, R8, 0x3, P6 ;  /* 0x0000000308087807 */ /* 0x000fc40003000000 */
[----:B------:R-:W-:Y:S02]  /*1dd0*/  ISETP.NE.AND P6, PT, R77, RZ, PT ;  /* 0x000000ff4d00720c */ /* 0x000fe40003fc5270 */
[----:B------:R-:W-:Y:S02]  /*1de0*/  SEL R5, R51, 0x3, P0 ;  /* 0x0000000333057807 */ /* 0x000fe40000000000 */
[----:B------:R-:W-:Y:S02]  /*1df0*/  P2R R51, PR, RZ, 0x8 ;  /* 0x00000008ff337803 */ /* 0x000fe40000000000 */
[----:B------:R-:W-:Y:S02]  /*1e00*/  ISETP.NE.AND P3, PT, R10, RZ, PT ;  /* 0x000000ff0a00720c */ /* 0x000fe40003f65270 */
        /* <DEDUP_REMOVED lines=41> */
[----:B------:R-:W-:Y:S02]  /*20a0*/  P2R R34, PR, RZ, 0x8 ;  /* 0x00000008ff227803 */ /* 0x000fe40000000000 */
[----:B------:R-:W-:-:S02]  /*20b0*/  ISETP.NE.AND P6, PT, R36, RZ, PT ;  /* 0x000000ff2400720c */ /* 0x000fc40003fc5270 */
[----:B------:R-:W-:Y:S02]  /*20c0*/  ISETP.NE.AND P3, PT, R62, RZ, PT ;  /* 0x000000ff3e00720c */ /* 0x000fe40003f65270 */
[----:B------:R-:W-:Y:S02]  /*20d0*/  SEL R8, R8, 0x4, P6 ;  /* 0x0000000408087807 */ /* 0x000fe40003000000 */
[----:B------:R-:W-:Y:S02]  /*20e0*/  SEL R2, R2, 0x3, P3 ;  /* 0x0000000302027807 */ /* 0x000fe40001800000 */
[----:B------:R-:W-:Y:S02]  /*20f0*/  ISETP.NE.AND P6, PT, R35, RZ, PT ;  /* 0x000000ff2300720c */ /* 0x000fe40003fc5270 */
[----:B------:R-:W-:Y:S02]  /*2100*/  SEL R39, R39, 0x3, P2 ;  /* 0x0000000327277807 */ /* 0x000fe40001000000 */
[----:B------:R-:W-:-:S02]  /*2110*/  SEL R2, R2, 0x4, P6 ;  /* 0x0000000402027807 */ /* 0x000fc40003000000 */
[----:B------:R-:W-:Y:S02]  /*2120*/  ISETP.NE.AND P6, PT, R37, RZ, PT ;  /* 0x000000ff2500720c */ /* 0x000fe40003fc5270 */
[----:B------:R-:W-:Y:S02]  /*2130*/  SEL R50, R50, 0x3, P1 ;  /* 0x0000000332327807 */ /* 0x000fe40000800000 */
[----:B------:R-:W-:Y:S02]  /*2140*/  SEL R39, R39, 0x4, P6 ;  /* 0x0000000427277807 */ /* 0x000fe40003000000 */
[----:B------:R-:W-:-:S04]  /*2150*/  ISETP.NE.AND P6, PT, R38, RZ, PT ;  /* 0x000000ff2600720c */ /* 0x000fc80003fc5270 */
[----:B------:R-:W-:Y:S02]  /*2160*/  SEL R50, R50, 0x4, P6 ;  /* 0x0000000432327807 */ /* 0x000fe40003000000 */
[----:B------:R-:W-:Y:S02]  /*2170*/  ISETP.NE.AND P6, PT, R40, RZ, PT ;  /* 0x000000ff2800720c */ /* 0x000fe40003fc5270 */
[----:B------:R-:W-:Y:S02]  /*2180*/  SEL R11, R11, 0x3, P5 ;  /* 0x000000030b0b7807 */ /* 0x000fe40002800000 */
[----:B------:R-:W-:Y:S02]  /*2190*/  SEL R5, R5, 0x4, P6 ;  /* 0x0000000405057807 */ /* 0x000fe40003000000 */
[----:B------:R-:W-:Y:S02]  /*21a0*/  ISETP.NE.AND P6, PT, R41, RZ, PT ;  /* 0x000000ff2900720c */ /* 0x000fe40003fc5270 */
[----:B------:R-:W-:-:S02]  /*21b0*/  ISETP.NE.AND P3, PT, R34, RZ, PT ;  /* 0x000000ff2200720c */ /* 0x000fc40003f65270 */
[----:B------:R-:W-:Y:S02]  /*21c0*/  SEL R8, R8, 0x5, P6 ;  /* 0x0000000508087807 */ /* 0x000fe40003000000 */
[----:B------:R-:W-:Y:S02]  /*21d0*/  SEL R16, R16, 0x4, P3 ;  /* 0x0000000410107807 */ /* 0x000fe40001800000 */
[----:B------:R-:W-:Y:S02]  /*21e0*/  SEL R11, R11, 0x4, P0 ;  /* 0x000000040b0b7807 */ /* 0x000fe40000000000 */
[----:B------:R-:W-:Y:S02]  /*21f0*/  ISETP.NE.AND P6, PT, R42, RZ, PT ;  /* 0x000000ff2a00720c */ /* 0x000fe40003fc5270 */
[----:B------:R-:W-:Y:S02]  /*2200*/  SEL R9, R9, 0x3, P4 ;  /* 0x0000000309097807 */ /* 0x000fe40002000000 */
[----:B------:R-:W-:-:S02]  /*2210*/  ISETP.NE.AND P3, PT, R51, RZ, PT ;  /* 0x000000ff3300720c */ /* 0x000fc40003f65270 */
[----:B------:R-:W-:Y:S02]  /*2220*/  SEL R11, R11, 0x5, P6 ;  /* 0x000000050b0b7807 */ /* 0x000fe40003000000 */
        /* <DEDUP_REMOVED lines=24> */
[----:B------:R-:W-:Y:S02]  /*23b0*/  ISETP.NE.AND P3, PT, R79, RZ, PT ;  /* 0x000000ff4f00720c */ /* 0x000fe40003f65270 */
[----:B------:R-:W-:Y:S02]  /*23c0*/  SEL R39, R39, 0x6, P6 ;  /* 0x0000000627277807 */ /* 0x000fe40003000000 */
[----:B------:R-:W-:Y:S02]  /*23d0*/  ISETP.NE.AND P0, PT, R80, RZ, PT ;  /* 0x000000ff5000720c */ /* 0x000fe40003f05270 */
[----:B------:R-:W-:-:S02]  /*23e0*/  SEL R39, R39, 0x7, P3 ;  /* 0x0000000727277807 */ /* 0x000fc40001800000 */
[----:B------:R-:W-:Y:S02]  /*23f0*/  ISETP.NE.AND P3, PT, R30, RZ, PT ;  /* 0x000000ff1e00720c */ /* 0x000fe40003f65270 */
[----:B------:R-:W-:Y:S01]  /*2400*/  SEL R30, R2, 0x7, P0 ;  /* 0x00000007021e7807 */ /* 0x000fe20000000000 */
[----:B------:R-:W-:-:S05]  /*2410*/  IMAD.SHL.U32 R2, R4, 0x4, RZ ;  /* 0x0000000404027824 */ /* 0x000fca00078e00ff */
[----:B------:R-:W-:Y:S02]  /*2420*/  LOP3.LUT R2, R7, 0xc, R2, 0xf8, !PT ;  /* 0x0000000c07027812 */ /* 0x000fe400078ef802 */
[----:B------:R-:W1:Y:S01]  /*2430*/  S2R R7, SR_TID.X ;  /* 0x0000000000077919 */ /* 0x000e620000002100 */
[----:B------:R-:W-:Y:S01]  /*2440*/  ISETP.NE.AND P6, PT, R17, RZ, PT ;  /* 0x000000ff1100720c */ /* 0x000fe20003fc5270 */
[----:B------:R-:W2:Y:S01]  /*2450*/  S2UR UR5, SR_CgaCtaId ;  /* 0x00000000000579c3 */ /* 0x000ea20000008800 */
[----:B------:R-:W-:Y:S02]  /*2460*/  ISETP.NE.AND P5, PT, R46, RZ, PT ;  /* 0x000000ff2e00720c */ /* 0x000fe40003fa5270 */
[----:B------:R-:W-:Y:S02]  /*2470*/  ISETP.NE.AND P2, PT, R49, RZ, PT ;  /* 0x000000ff3100720c */ /* 0x000fe40003f45270 */
[----:B------:R-:W-:Y:S02]  /*2480*/  SEL R50, R50, 0x6, P6 ;  /* 0x0000000632327807 */ /* 0x000fe40003000000 */
[----:B------:R-:W-:-:S02]  /*2490*/  ISETP.NE.AND P6, PT, R10, RZ, PT ;  /* 0x000000ff0a00720c */ /* 0x000fc40003fc5270 */
[----:B------:R-:W-:Y:S02]  /*24a0*/  SEL R8, R8, 0x7, P5 ;  /* 0x0000000708087807 */ /* 0x000fe40002800000 */
[----:B------:R-:W-:Y:S02]  /*24b0*/  ISETP.NE.AND P5, PT, R28, RZ, PT ;  /* 0x000000ff1c00720c */ /* 0x000fe40003fa5270 */
[----:B------:R-:W-:Y:S02]  /*24c0*/  SEL R28, R16, 0x7, P2 ;  /* 0x00000007101c7807 */ /* 0x000fe40001000000 */
[----:B------:R-:W-:Y:S01]  /*24d0*/  SEL R5, R5, 0x6, P6 ;  /* 0x0000000605057807 */ /* 0x000fe20003000000 */
[----:B------:R-:W-:Y:S01]  /*24e0*/  UMOV UR4, 0x400 ;  /* 0x0000040000047882 */ /* 0x000fe20000000000 */
[----:B------:R-:W-:Y:S01]  /*24f0*/  ISETP.NE.AND P2, PT, R63, RZ, PT ;  /* 0x000000ff3f00720c */ /* 0x000fe20003f45270 */
[----:B------:R-:W3:Y:S01]  /*2500*/  LDC.64 R16, c[0x0][0x218] ;  /* 0x00008600ff107b82 */ /* 0x000ee20000000a00 */
[----:B------:R-:W-:-:S02]  /*2510*/  ISETP.NE.AND P6, PT, R31, RZ, PT ;  /* 0x000000ff1f00720c */ /* 0x000fc40003fc5270 */
[----:B------:R-:W-:Y:S02]  /*2520*/  SEL R31, R5, 0x7, P2 ;  /* 0x00000007051f7807 */ /* 0x000fe40001000000 */
[----:B------:R-:W-:Y:S02]  /*2530*/  SHF.R.U32.HI R5, RZ, 0x2, R4 ;  /* 0x00000002ff057819 */ /* 0x000fe40000011604 */
[----:B------:R-:W-:Y:S02]  /*2540*/  ISETP.NE.AND P1, PT, R48, RZ, PT ;  /* 0x000000ff3000720c */ /* 0x000fe40003f25270 */
[----:B------:R-:W-:Y:S01]  /*2550*/  SGXT.U32 R5, R5, 0x5 ;  /* 0x000000050505781a */ /* 0x000fe20000000000 */
[----:B-1----:R-:W-:-:S03]  /*2560*/  IMAD.SHL.U32 R4, R7, 0x80, RZ ;  /* 0x0000008007047824 */ /* 0x002fc600078e00ff */
[----:B------:R-:W-:Y:S02]  /*2570*/  LOP3.LUT R18, R6, R5, RZ, 0xfc, !PT ;  /* 0x0000000506127212 */ /* 0x000fe400078efcff */
[----:B------:R-:W-:Y:S02]  /*2580*/  SHF.R.U32.HI R5, RZ, 0x3, R7 ;  /* 0x00000003ff057819 */ /* 0x000fe40000011607 */
[----:B------:R-:W-:Y:S01]  /*2590*/  SEL R23, R9, 0x7, P1 ;  /* 0x0000000709177807 */ /* 0x000fe20000800000 */
[----:B--2---:R-:W-:Y:S01]  /*25a0*/  UPRMT UR4, UR5, 0x654, UR4 ;  /* 0x0000065405047896 */ /* 0x004fe20008000004 */
[----:B------:R-:W-:Y:S02]  /*25b0*/  ISETP.NE.AND P1, PT, R78, RZ, PT ;  /* 0x000000ff4e00720c */ /* 0x000fe40003f25270 */
[----:B------:R-:W-:Y:S02]  /*25c0*/  SGXT.U32 R5, R5, 0x4 ;  /* 0x000000040505781a */ /* 0x000fe40000000000 */
[----:B------:R-:W-:-:S02]  /*25d0*/  LOP3.LUT R4, R4, 0x380, RZ, 0xc0, !PT ;  /* 0x0000038004047812 */ /* 0x000fc400078ec0ff */
[----:B------:R-:W-:Y:S02]  /*25e0*/  ISETP.NE.AND P4, PT, R47, RZ, PT ;  /* 0x000000ff2f00720c */ /* 0x000fe40003f85270 */
[----:B------:R-:W-:Y:S02]  /*25f0*/  SEL R50, R50, 0x7, P1 ;  /* 0x0000000732327807 */ /* 0x000fe40000800000 */
[----:B------:R-:W-:Y:S02]  /*2600*/  ISETP.NE.AND P1, PT, R54, RZ, PT ;  /* 0x000000ff3600720c */ /* 0x000fe40003f25270 */
[C---:B------:R-:W-:Y:S01]  /*2610*/  LOP3.LUT R5, R4.reuse, R5, RZ, 0xfc, !PT ;  /* 0x0000000504057212 */ /* 0x040fe200078efcff */
[----:B------:R-:W-:Y:S01]  /*2620*/  VIADD R4, R4, UR4 ;  /* 0x0000000404047c36 */ /* 0x000fe20008000000 */
[----:B------:R-:W-:Y:S02]  /*2630*/  SEL R11, R11, 0x7, P4 ;  /* 0x000000070b0b7807 */ /* 0x000fe40002000000 */
[----:B------:R-:W-:-:S02]  /*2640*/  ISETP.NE.AND P4, PT, R29, RZ, PT ;  /* 0x000000ff1d00720c */ /* 0x000fc40003f85270 */
[----:B------:R-:W-:Y:S02]  /*2650*/  SEL R29, R8, 0x8, P1 ;  /* 0x00000008081d7807 */ /* 0x000fe40000800000 */
[----:B------:R-:W-:Y:S01]  /*2660*/  ISETP.NE.AND P1, PT, R21, RZ, PT ;  /* 0x000000ff1500720c */ /* 0x000fe20003f25270 */
[----:B------:R-:W-:Y:S02]  /*2670*/  IMAD R21, R5, 0x4, R4 ;  /* 0x0000000405157824 */ /* 0x000fe400078e0204 */
[----:B------:R-:W-:-:S03]  /*2680*/  IMAD.SHL.U32 R6, R7, 0x4, RZ ;  /* 0x0000000407067824 */ /* 0x000fc600078e00ff */
[----:B------:R-:W-:Y:S04]  /*2690*/  STS [R21], R24 ;  /* 0x0000001815007388 */ /* 0x000fe80000000800 */
[----:B------:R-:W-:Y:S01]  /*26a0*/  STS [R21+0x50], R25 ;  /* 0x0000501915007388 */ /* 0x000fe20000000800 */
[----:B------:R-:W-:-:S03]  /*26b0*/  LOP3.LUT R6, R6, 0x1fc, RZ, 0xc0, !PT ;  /* 0x000001fc06067812 */ /* 0x000fc600078ec0ff */
[----:B------:R-:W-:Y:S04]  /*26c0*/  STS [R21+0xa0], R26 ;  /* 0x0000a01a15007388 */ /* 0x000fe80000000800 */
[----:B------:R-:W-:Y:S04]  /*26d0*/  STS [R21+0xf0], R27 ;  /* 0x0000f01b15007388 */ /* 0x000fe80000000800 */
[----:B------:R-:W-:Y:S04]  /*26e0*/  STS [R21+0x1e0], R14 ;  /* 0x0001e00e15007388 */ /* 0x000fe80000000800 */
[----:B------:R1:W-:Y:S04]  /*26f0*/  STS [R21+0x190], R13 ;  /* 0x0001900d15007388 */ /* 0x0003e80000000800 */
[----:B------:R2:W-:Y:S04]  /*2700*/  STS [R21+0x140], R12 ;  /* 0x0001400c15007388 */ /* 0x0005e80000000800 */
[----:B------:R4:W-:Y:S01]  /*2710*/  STS [R21+0x230], R15 ;  /* 0x0002300f15007388 */ /* 0x0009e20000000800 */
[----:B------:R-:W-:-:S02]  /*2720*/  LOP3.LUT R8, R6, 0x200, RZ, 0xfc, !PT ;  /* 0x0000020006087812 */ /* 0x000fc400078efcff */
[----:B------:R-:W-:Y:S02]  /*2730*/  LOP3.LUT R7, R7, 0x7c, RZ, 0xc0, !PT ;  /* 0x0000007c07077812 */ /* 0x000fe400078ec0ff */
[----:B------:R-:W-:Y:S02]  /*2740*/  LOP3.LUT R8, R8, 0x3f0, RZ, 0xc0, !PT ;  /* 0x000003f008087812 */ /* 0x000fe400078ec0ff */
[----:B------:R-:W-:-:S03]  /*2750*/  LEA R7, R7, UR4, 0x2 ;  /* 0x0000000407077c11 */ /* 0x000fc6000f8e10ff */
[----:B------:R-:W-:Y:S01]  /*2760*/  VIADD R5, R8, UR4 ;  /* 0x0000000408057c36 */ /* 0x000fe20008000000 */
[----:B------:R-:W-:Y:S01]  /*2770*/  ISETP.NE.AND P2, PT, R20, RZ, PT ;  /* 0x000000ff1400720c */ /* 0x000fe20003f45270 */
[C---:B------:R-:W-:Y:S01]  /*2780*/  IMAD R7, R6.reuse, 0x4, R7 ;  /* 0x0000000406077824 */ /* 0x040fe200078e0207 */
[----:B------:R-:W-:Y:S01]  /*2790*/  SHF.R.U32.HI R19, RZ, 0x2, R2 ;  /* 0x00000002ff137819 */ /* 0x000fe20000011602 */
[----:B------:R-:W-:Y:S01]  /*27a0*/  IMAD R8, R6, 0x4, R5 ;  /* 0x0000000406087824 */ /* 0x000fe200078e0205 */
[----:B------:R-:W-:Y:S01]  /*27b0*/  BAR.SYNC.DEFER_BLOCKING 0x0 ;  /* 0x0000000000007b1d */ /* 0x000fe20000010000 */
[----:B------:R-:W-:Y:S02]  /*27c0*/  SEL R20, R11, 0x8, P2 ;  /* 0x000000080b147807 */ /* 0x000fe40001000000 */
[----:B------:R-:W-:Y:S02]  /*27d0*/  SEL R23, R23, 0x8, P1 ;  /* 0x0000000817177807 */ /* 0x000fe40000800000 */
[----:B------:R-:W-:Y:S01]  /*27e0*/  ISETP.NE.AND P0, PT, R32, RZ, PT ;  /* 0x000000ff2000720c */ /* 0x000fe20003f05270 */
[----:B------:R-:W-:Y:S01]  /*27f0*/  ULDC.64 UR4, c[0x0][0x220] ;  /* 0x0000880000047ab9 */ /* 0x000fe20000000a00 */
[----:B------:R-:W5:Y:S04]  /*2800*/  LDS.128 R4, [R7] ;  /* 0x0000000007047984 */ /* 0x000f680000000c00 */
[----:B------:R-:W5:Y:S01]  /*2810*/  LDS.128 R8, [R8+0x800] ;  /* 0x0008000008087984 */ /* 0x000f620000000c00 */
[----:B------:R-:W-:Y:S01]  /*2820*/  ISETP.NE.AND P2, PT, R22, RZ, PT ;  /* 0x000000ff1600720c */ /* 0x000fe20003f45270 */
[----:B------:R-:W-:Y:S01]  /*2830*/  IMAD R22, R3, 0x300, R0 ;  /* 0x0000030003167824 */ /* 0x000fe200078e0200 */
[----:B------:R-:W-:-:S02]  /*2840*/  ISETP.GE.AND P1, PT, R2, 0x10, PT ;  /* 0x000000100200780c */ /* 0x000fc40003f26270 */
[----:B------:R-:W-:Y:S01]  /*2850*/  LOP3.LUT R0, R18, 0x20, RZ, 0xfc, !PT ;  /* 0x0000002012007812 */ /* 0x000fe200078efcff */
[----:B------:R-:W-:Y:S01]  /*2860*/  IMAD R19, R19, 0x1400, RZ ;  /* 0x0000140013137824 */ /* 0x000fe200078e02ff */
[----:B------:R-:W-:Y:S02]  /*2870*/  SEL R28, R28, 0x8, P2 ;  /* 0x000000081c1c7807 */ /* 0x000fe40001000000 */
[----:B------:R-:W-:Y:S02]  /*2880*/  ISETP.LT.AND P2, PT, R18, 0x300, !P1 ;  /* 0x000003001200780c */ /* 0x000fe40004f41270 */
[----:B------:R-:W-:Y:S01]  /*2890*/  ISETP.LT.AND P1, PT, R0, 0x300, !P1 ;  /* 0x000003000000780c */ /* 0x000fe20004f21270 */
[--C-:B------:R-:W-:Y:S02]  /*28a0*/  IMAD R3, R18, 0x4, R19.reuse ;  /* 0x0000000412037824 */ /* 0x100fe400078e0213 */
[----:B-1----:R-:W-:Y:S01]  /*28b0*/  IMAD R13, R0, 0x4, R19 ;  /* 0x00000004000d7824 */ /* 0x002fe200078e0213 */
[----:B------:R-:W-:Y:S01]  /*28c0*/  SEL R50, R50, 0x8, P4 ;  /* 0x0000000832327807 */ /* 0x000fe20002000000 */
[----:B---3--:R-:W-:Y:S01]  /*28d0*/  IMAD.WIDE R2, R3, 0x4, R16 ;  /* 0x0000000403027825 */ /* 0x008fe200078e0210 */
[----:B------:R-:W-:-:S02]  /*28e0*/  SEL R31, R31, 0x8, P5 ;  /* 0x000000081f1f7807 */ /* 0x000fc40002800000 */
[----:B------:R-:W-:Y:S01]  /*28f0*/  SEL R39, R39, 0x8, P3 ;  /* 0x0000000827277807 */ /* 0x000fe20001800000 */
[----:B--2---:R-:W-:Y:S01]  /*2900*/  IMAD.WIDE R12, R13, 0x4, R16 ;  /* 0x000000040d0c7825 */ /* 0x004fe200078e0210 */
[----:B------:R-:W-:Y:S02]  /*2910*/  SEL R30, R30, 0x8, P6 ;  /* 0x000000081e1e7807 */ /* 0x000fe40003000000 */
[----:B------:R-:W-:Y:S02]  /*2920*/  IADD3 R14, P3, R22, UR4, RZ ;  /* 0x00000004160e7c10 */ /* 0x000fe4000ff7e0ff */
[----:B------:R-:W-:Y:S02]  /*2930*/  PRMT R20, R29, 0x3340, R20 ;  /* 0x000033401d147816 */ /* 0x000fe40000000014 */
[----:B------:R-:W-:Y:S02]  /*2940*/  PRMT R23, R23, 0x3340, R28 ;  /* 0x0000334017177816 */ /* 0x000fe4000000001c */
[----:B------:R-:W-:-:S02]  /*2950*/  PRMT R31, R31, 0x3340, R50 ;  /* 0x000033401f1f7816 */ /* 0x000fc40000000032 */
[----:B------:R-:W-:Y:S02]  /*2960*/  PRMT R30, R39, 0x3340, R30 ;  /* 0x00003340271e7816 */ /* 0x000fe4000000001e */
[----:B----4-:R-:W-:Y:S01]  /*2970*/  LEA.HI.X.SX32 R15, R22, UR5, 0x1, P3 ;  /* 0x00000005160f7c11 */ /* 0x010fe200098f0eff */
[----:B-----5:R1:W-:Y:S01]  /*2980*/  @P2 STG.E.128 desc[UR6][R2.64], R4 ;  /* 0x0000000402002986 */ /* 0x0203e2000c101d06 */
[----:B------:R-:W-:-:S03]  /*2990*/  PRMT R20, R20, 0x5410, R23 ;  /* 0x0000541014147816 */ /* 0x000fc60000000017 */
[----:B0-----:R1:W-:Y:S01]  /*29a0*/  @P1 STG.E.128 desc[UR6][R12.64], R8 ;  /* 0x000000080c001986 */ /* 0x0013e2000c101d06 */
[----:B------:R-:W-:Y:S01]  /*29b0*/  PRMT R21, R31, 0x5410, R30 ;  /* 0x000054101f157816 */ /* 0x000fe2000000001e */
[----:B------:R-:W-:Y:S06]  /*29c0*/  @!P0 EXIT ;  /* 0x000000000000894d */ /* 0x000fec0003800000 */
[----:B------:R-:W-:Y:S01]  /*29d0*/  STG.E.64 desc[UR6][R14.64], R20 ;  /* 0x000000140e007986 */ /* 0x000fe2000c101b06 */
[----:B------:R-:W-:Y:S05]  /*29e0*/  EXIT ;  /* 0x000000000000794d */ /* 0x000fea0003800000 */
.L_x_0:
[----:B------:R-:W-:-:S00]  /*29f0*/  BRA `(.L_x_0) ;  /* 0xfffffffc00fc7947 */ /* 0x000fc0000383ffff */
[----:B------:R-:W-:-:S00]  /*2a00*/  NOP ;  /* 0x0000000000007918 */ /* 0x000fc00000000000 */
[----:B------:R-:W-:-:S00]  /*2a10*/  NOP ;  /* 0x0000000000007918 */ /* 0x000fc00000000000 */
[----:B------:R-:W-:-:S00]  /*2a20*/  NOP ;  /* 0x0000000000007918 */ /* 0x000fc00000000000 */
[----:B------:R-:W-:-:S00]  /*2a30*/  NOP ;  /* 0x0000000000007918 */ /* 0x000fc00000000000 */
[----:B------:R-:W-:-:S00]  /*2a40*/  NOP ;  /* 0x0000000000007918 */ /* 0x000fc00000000000 */
[----:B------:R-:W-:-:S00]  /*2a50*/  NOP ;  /* 0x0000000000007918 */ /* 0x000fc00000000000 */
[----:B------:R-:W-:-:S00]  /*2a60*/  NOP ;  /* 0x0000000000007918 */ /* 0x000fc00000000000 */
[----:B------:R-:W-:-:S00]  /*2a70*/  NOP ;  /* 0x0000000000007918 */ /* 0x000fc00000000000 */
.L_x_1:


//--------------------- .nv.shared.triton_poi_fused_max_pool2d_with_indices_42 --------------------------
	.section	.nv.shared.triton_poi_fused_max_pool2d_with_indices_42,"aw",@nobits
	.sectionflags	@""
	.align	16
	.zero		1024


//--------------------- .nv.constant0.triton_poi_fused_max_pool2d_with_indices_42 --------------------------
	.section	.nv.constant0.triton_poi_fused_max_pool2d_with_indices_42,"a",@progbits
	.sectionflags	@""
	.align	4
.nv.constant0.triton_poi_fused_max_pool2d_with_indices_42:
	.zero		560
